//
// Generated by NVIDIA NVVM Compiler
//
// Compiler Build ID: CL-36424714
// Cuda compilation tools, release 13.0, V13.0.88
// Based on NVVM 20.0.0
//

.version 9.0
.target sm_100
.address_size 64

	// .globl	_Z10kernel_mmmPfS_S_i
// _ZZ10kernel_mmmPfS_S_iE3Mds has been demoted
// _ZZ10kernel_mmmPfS_S_iE3Nds has been demoted

.visible .entry _Z10kernel_mmmPfS_S_i(
	.param .u64 .ptr .align 1 _Z10kernel_mmmPfS_S_i_param_0,
	.param .u64 .ptr .align 1 _Z10kernel_mmmPfS_S_i_param_1,
	.param .u64 .ptr .align 1 _Z10kernel_mmmPfS_S_i_param_2,
	.param .u32 _Z10kernel_mmmPfS_S_i_param_3
)
{
	.reg .pred 	%p<8>;
	.reg .b32 	%r<104>;
	.reg .b32 	%f<368>;
	.reg .b64 	%rd<40>;
	// demoted variable
	.shared .align 4 .b8 _ZZ10kernel_mmmPfS_S_iE3Mds[1024];
	// demoted variable
	.shared .align 4 .b8 _ZZ10kernel_mmmPfS_S_iE3Nds[1024];
	ld.param.u32 	%r31, [_Z10kernel_mmmPfS_S_i_param_3];
	mov.u32 	%r32, %ctaid.x;
	mov.u32 	%r33, %ctaid.y;
	mov.u32 	%r1, %tid.x;
	mov.u32 	%r2, %tid.y;
	shl.b32 	%r34, %r33, 4;
	add.s32 	%r3, %r34, %r2;
	shl.b32 	%r4, %r32, 4;
	add.s32 	%r5, %r4, %r1;
	shr.s32 	%r35, %r31, 31;
	shr.u32 	%r36, %r35, 28;
	add.s32 	%r37, %r31, %r36;
	shr.s32 	%r6, %r37, 4;
	setp.lt.s32 	%p1, %r31, 16;
	mov.f32 	%f367, 0f00000000;
	@%p1 bra 	$L__BB0_9;
	mad.lo.s32 	%r100, %r31, %r3, %r1;
	shl.b32 	%r39, %r2, 6;
	mov.u32 	%r40, _ZZ10kernel_mmmPfS_S_iE3Mds;
	add.s32 	%r8, %r40, %r39;
	add.s32 	%r41, %r6, -1;
	setp.lt.u32 	%p2, %r41, 3;
	mov.f32 	%f367, 0f00000000;
	mov.b32 	%r103, 0;
	@%p2 bra 	$L__BB0_4;
	and.b32  	%r103, %r6, 134217724;
	neg.s32 	%r101, %r103;
	add.s32 	%r43, %r2, 48;
	mad.lo.s32 	%r44, %r31, %r43, %r1;
	add.s32 	%r99, %r44, %r4;
	add.s32 	%r45, %r2, 32;
	mad.lo.s32 	%r46, %r31, %r45, %r1;
	add.s32 	%r98, %r46, %r4;
	add.s32 	%r47, %r2, 16;
	mad.lo.s32 	%r48, %r31, %r47, %r1;
	add.s32 	%r97, %r48, %r4;
	mad.lo.s32 	%r49, %r2, %r31, %r1;
	add.s32 	%r96, %r49, %r4;
	mov.f32 	%f367, 0f00000000;
$L__BB0_3:
	.pragma "nounroll";
	ld.param.u64 	%rd36, [_Z10kernel_mmmPfS_S_i_param_1];
	ld.param.u64 	%rd33, [_Z10kernel_mmmPfS_S_i_param_0];
	cvta.to.global.u64 	%rd4, %rd33;
	mul.wide.s32 	%rd5, %r100, 4;
	add.s64 	%rd6, %rd4, %rd5;
	ld.global.f32 	%f14, [%rd6];
	shl.b32 	%r51, %r1, 2;
	add.s32 	%r52, %r8, %r51;
	st.shared.f32 	[%r52], %f14;
	cvta.to.global.u64 	%rd7, %rd36;
	mul.wide.u32 	%rd8, %r96, 4;
	add.s64 	%rd9, %rd7, %rd8;
	ld.global.f32 	%f15, [%rd9];
	mov.u32 	%r54, _ZZ10kernel_mmmPfS_S_iE3Nds;
	add.s32 	%r55, %r54, %r51;
	add.s32 	%r56, %r55, %r39;
	st.shared.f32 	[%r56], %f15;
	bar.sync 	0;
	ld.shared.f32 	%f16, [%r8];
	ld.shared.f32 	%f17, [%r55];
	fma.rn.f32 	%f18, %f16, %f17, %f367;
	ld.shared.f32 	%f19, [%r8+4];
	ld.shared.f32 	%f20, [%r55+64];
	fma.rn.f32 	%f21, %f19, %f20, %f18;
	ld.shared.f32 	%f22, [%r8+8];
	ld.shared.f32 	%f23, [%r55+128];
	fma.rn.f32 	%f24, %f22, %f23, %f21;
	ld.shared.f32 	%f25, [%r8+12];
	ld.shared.f32 	%f26, [%r55+192];
	fma.rn.f32 	%f27, %f25, %f26, %f24;
	ld.shared.f32 	%f28, [%r8+16];
	ld.shared.f32 	%f29, [%r55+256];
	fma.rn.f32 	%f30, %f28, %f29, %f27;
	ld.shared.f32 	%f31, [%r8+20];
	ld.shared.f32 	%f32, [%r55+320];
	fma.rn.f32 	%f33, %f31, %f32, %f30;
	ld.shared.f32 	%f34, [%r8+24];
	ld.shared.f32 	%f35, [%r55+384];
	fma.rn.f32 	%f36, %f34, %f35, %f33;
	ld.shared.f32 	%f37, [%r8+28];
	ld.shared.f32 	%f38, [%r55+448];
	fma.rn.f32 	%f39, %f37, %f38, %f36;
	ld.shared.f32 	%f40, [%r8+32];
	ld.shared.f32 	%f41, [%r55+512];
	fma.rn.f32 	%f42, %f40, %f41, %f39;
	ld.shared.f32 	%f43, [%r8+36];
	ld.shared.f32 	%f44, [%r55+576];
	fma.rn.f32 	%f45, %f43, %f44, %f42;
	ld.shared.f32 	%f46, [%r8+40];
	ld.shared.f32 	%f47, [%r55+640];
	fma.rn.f32 	%f48, %f46, %f47, %f45;
	ld.shared.f32 	%f49, [%r8+44];
	ld.shared.f32 	%f50, [%r55+704];
	fma.rn.f32 	%f51, %f49, %f50, %f48;
	ld.shared.f32 	%f52, [%r8+48];
	ld.shared.f32 	%f53, [%r55+768];
	fma.rn.f32 	%f54, %f52, %f53, %f51;
	ld.shared.f32 	%f55, [%r8+52];
	ld.shared.f32 	%f56, [%r55+832];
	fma.rn.f32 	%f57, %f55, %f56, %f54;
	ld.shared.f32 	%f58, [%r8+56];
	ld.shared.f32 	%f59, [%r55+896];
	fma.rn.f32 	%f60, %f58, %f59, %f57;
	ld.shared.f32 	%f61, [%r8+60];
	ld.shared.f32 	%f62, [%r55+960];
	fma.rn.f32 	%f63, %f61, %f62, %f60;
	bar.sync 	0;
	ld.global.f32 	%f64, [%rd6+64];
	st.shared.f32 	[%r52], %f64;
	mul.wide.u32 	%rd10, %r97, 4;
	add.s64 	%rd11, %rd7, %rd10;
	ld.global.f32 	%f65, [%rd11];
	st.shared.f32 	[%r56], %f65;
	bar.sync 	0;
	ld.shared.f32 	%f66, [%r8];
	ld.shared.f32 	%f67, [%r55];
	fma.rn.f32 	%f68, %f66, %f67, %f63;
	ld.shared.f32 	%f69, [%r8+4];
	ld.shared.f32 	%f70, [%r55+64];
	fma.rn.f32 	%f71, %f69, %f70, %f68;
	ld.shared.f32 	%f72, [%r8+8];
	ld.shared.f32 	%f73, [%r55+128];
	fma.rn.f32 	%f74, %f72, %f73, %f71;
	ld.shared.f32 	%f75, [%r8+12];
	ld.shared.f32 	%f76, [%r55+192];
	fma.rn.f32 	%f77, %f75, %f76, %f74;
	ld.shared.f32 	%f78, [%r8+16];
	ld.shared.f32 	%f79, [%r55+256];
	fma.rn.f32 	%f80, %f78, %f79, %f77;
	ld.shared.f32 	%f81, [%r8+20];
	ld.shared.f32 	%f82, [%r55+320];
	fma.rn.f32 	%f83, %f81, %f82, %f80;
	ld.shared.f32 	%f84, [%r8+24];
	ld.shared.f32 	%f85, [%r55+384];
	fma.rn.f32 	%f86, %f84, %f85, %f83;
	ld.shared.f32 	%f87, [%r8+28];
	ld.shared.f32 	%f88, [%r55+448];
	fma.rn.f32 	%f89, %f87, %f88, %f86;
	ld.shared.f32 	%f90, [%r8+32];
	ld.shared.f32 	%f91, [%r55+512];
	fma.rn.f32 	%f92, %f90, %f91, %f89;
	ld.shared.f32 	%f93, [%r8+36];
	ld.shared.f32 	%f94, [%r55+576];
	fma.rn.f32 	%f95, %f93, %f94, %f92;
	ld.shared.f32 	%f96, [%r8+40];
	ld.shared.f32 	%f97, [%r55+640];
	fma.rn.f32 	%f98, %f96, %f97, %f95;
	ld.shared.f32 	%f99, [%r8+44];
	ld.shared.f32 	%f100, [%r55+704];
	fma.rn.f32 	%f101, %f99, %f100, %f98;
	ld.shared.f32 	%f102, [%r8+48];
	ld.shared.f32 	%f103, [%r55+768];
	fma.rn.f32 	%f104, %f102, %f103, %f101;
	ld.shared.f32 	%f105, [%r8+52];
	ld.shared.f32 	%f106, [%r55+832];
	fma.rn.f32 	%f107, %f105, %f106, %f104;
	ld.shared.f32 	%f108, [%r8+56];
	ld.shared.f32 	%f109, [%r55+896];
	fma.rn.f32 	%f110, %f108, %f109, %f107;
	ld.shared.f32 	%f111, [%r8+60];
	ld.shared.f32 	%f112, [%r55+960];
	fma.rn.f32 	%f113, %f111, %f112, %f110;
	bar.sync 	0;
	ld.global.f32 	%f114, [%rd6+128];
	st.shared.f32 	[%r52], %f114;
	mul.wide.u32 	%rd12, %r98, 4;
	add.s64 	%rd13, %rd7, %rd12;
	ld.global.f32 	%f115, [%rd13];
	st.shared.f32 	[%r56], %f115;
	bar.sync 	0;
	ld.shared.f32 	%f116, [%r8];
	ld.shared.f32 	%f117, [%r55];
	fma.rn.f32 	%f118, %f116, %f117, %f113;
	ld.shared.f32 	%f119, [%r8+4];
	ld.shared.f32 	%f120, [%r55+64];
	fma.rn.f32 	%f121, %f119, %f120, %f118;
	ld.shared.f32 	%f122, [%r8+8];
	ld.shared.f32 	%f123, [%r55+128];
	fma.rn.f32 	%f124, %f122, %f123, %f121;
	ld.shared.f32 	%f125, [%r8+12];
	ld.shared.f32 	%f126, [%r55+192];
	fma.rn.f32 	%f127, %f125, %f126, %f124;
	ld.shared.f32 	%f128, [%r8+16];
	ld.shared.f32 	%f129, [%r55+256];
	fma.rn.f32 	%f130, %f128, %f129, %f127;
	ld.shared.f32 	%f131, [%r8+20];
	ld.shared.f32 	%f132, [%r55+320];
	fma.rn.f32 	%f133, %f131, %f132, %f130;
	ld.shared.f32 	%f134, [%r8+24];
	ld.shared.f32 	%f135, [%r55+384];
	fma.rn.f32 	%f136, %f134, %f135, %f133;
	ld.shared.f32 	%f137, [%r8+28];
	ld.shared.f32 	%f138, [%r55+448];
	fma.rn.f32 	%f139, %f137, %f138, %f136;
	ld.shared.f32 	%f140, [%r8+32];
	ld.shared.f32 	%f141, [%r55+512];
	fma.rn.f32 	%f142, %f140, %f141, %f139;
	ld.shared.f32 	%f143, [%r8+36];
	ld.shared.f32 	%f144, [%r55+576];
	fma.rn.f32 	%f145, %f143, %f144, %f142;
	ld.shared.f32 	%f146, [%r8+40];
	ld.shared.f32 	%f147, [%r55+640];
	fma.rn.f32 	%f148, %f146, %f147, %f145;
	ld.shared.f32 	%f149, [%r8+44];
	ld.shared.f32 	%f150, [%r55+704];
	fma.rn.f32 	%f151, %f149, %f150, %f148;
	ld.shared.f32 	%f152, [%r8+48];
	ld.shared.f32 	%f153, [%r55+768];
	fma.rn.f32 	%f154, %f152, %f153, %f151;
	ld.shared.f32 	%f155, [%r8+52];
	ld.shared.f32 	%f156, [%r55+832];
	fma.rn.f32 	%f157, %f155, %f156, %f154;
	ld.shared.f32 	%f158, [%r8+56];
	ld.shared.f32 	%f159, [%r55+896];
	fma.rn.f32 	%f160, %f158, %f159, %f157;
	ld.shared.f32 	%f161, [%r8+60];
	ld.shared.f32 	%f162, [%r55+960];
	fma.rn.f32 	%f163, %f161, %f162, %f160;
	bar.sync 	0;
	ld.global.f32 	%f164, [%rd6+192];
	st.shared.f32 	[%r52], %f164;
	mul.wide.u32 	%rd14, %r99, 4;
	add.s64 	%rd15, %rd7, %rd14;
	ld.global.f32 	%f165, [%rd15];
	st.shared.f32 	[%r56], %f165;
	bar.sync 	0;
	ld.shared.f32 	%f166, [%r8];
	ld.shared.f32 	%f167, [%r55];
	fma.rn.f32 	%f168, %f166, %f167, %f163;
	ld.shared.f32 	%f169, [%r8+4];
	ld.shared.f32 	%f170, [%r55+64];
	fma.rn.f32 	%f171, %f169, %f170, %f168;
	ld.shared.f32 	%f172, [%r8+8];
	ld.shared.f32 	%f173, [%r55+128];
	fma.rn.f32 	%f174, %f172, %f173, %f171;
	ld.shared.f32 	%f175, [%r8+12];
	ld.shared.f32 	%f176, [%r55+192];
	fma.rn.f32 	%f177, %f175, %f176, %f174;
	ld.shared.f32 	%f178, [%r8+16];
	ld.shared.f32 	%f179, [%r55+256];
	fma.rn.f32 	%f180, %f178, %f179, %f177;
	ld.shared.f32 	%f181, [%r8+20];
	ld.shared.f32 	%f182, [%r55+320];
	fma.rn.f32 	%f183, %f181, %f182, %f180;
	ld.shared.f32 	%f184, [%r8+24];
	ld.shared.f32 	%f185, [%r55+384];
	fma.rn.f32 	%f186, %f184, %f185, %f183;
	ld.shared.f32 	%f187, [%r8+28];
	ld.shared.f32 	%f188, [%r55+448];
	fma.rn.f32 	%f189, %f187, %f188, %f186;
	ld.shared.f32 	%f190, [%r8+32];
	ld.shared.f32 	%f191, [%r55+512];
	fma.rn.f32 	%f192, %f190, %f191, %f189;
	ld.shared.f32 	%f193, [%r8+36];
	ld.shared.f32 	%f194, [%r55+576];
	fma.rn.f32 	%f195, %f193, %f194, %f192;
	ld.shared.f32 	%f196, [%r8+40];
	ld.shared.f32 	%f197, [%r55+640];
	fma.rn.f32 	%f198, %f196, %f197, %f195;
	ld.shared.f32 	%f199, [%r8+44];
	ld.shared.f32 	%f200, [%r55+704];
	fma.rn.f32 	%f201, %f199, %f200, %f198;
	ld.shared.f32 	%f202, [%r8+48];
	ld.shared.f32 	%f203, [%r55+768];
	fma.rn.f32 	%f204, %f202, %f203, %f201;
	ld.shared.f32 	%f205, [%r8+52];
	ld.shared.f32 	%f206, [%r55+832];
	fma.rn.f32 	%f207, %f205, %f206, %f204;
	ld.shared.f32 	%f208, [%r8+56];
	ld.shared.f32 	%f209, [%r55+896];
	fma.rn.f32 	%f210, %f208, %f209, %f207;
	ld.shared.f32 	%f211, [%r8+60];
	ld.shared.f32 	%f212, [%r55+960];
	fma.rn.f32 	%f367, %f211, %f212, %f210;
	bar.sync 	0;
	add.s32 	%r101, %r101, 4;
	add.s32 	%r100, %r100, 64;
	shl.b32 	%r57, %r31, 6;
	add.s32 	%r99, %r99, %r57;
	add.s32 	%r98, %r98, %r57;
	add.s32 	%r97, %r97, %r57;
	add.s32 	%r96, %r96, %r57;
	setp.ne.s32 	%p3, %r101, 0;
	@%p3 bra 	$L__BB0_3;
$L__BB0_4:
	and.b32  	%r28, %r6, 3;
	setp.eq.s32 	%p4, %r28, 0;
	@%p4 bra 	$L__BB0_9;
	setp.eq.s32 	%p5, %r28, 1;
	@%p5 bra 	$L__BB0_7;
	ld.param.u64 	%rd37, [_Z10kernel_mmmPfS_S_i_param_1];
	ld.param.u64 	%rd34, [_Z10kernel_mmmPfS_S_i_param_0];
	shl.b32 	%r58, %r103, 4;
	mad.lo.s32 	%r63, %r31, %r3, %r1;
	add.s32 	%r64, %r63, %r58;
	cvta.to.global.u64 	%rd16, %rd34;
	mul.wide.s32 	%rd17, %r64, 4;
	add.s64 	%rd18, %rd16, %rd17;
	ld.global.f32 	%f214, [%rd18];
	shl.b32 	%r65, %r1, 2;
	add.s32 	%r66, %r8, %r65;
	st.shared.f32 	[%r66], %f214;
	add.s32 	%r67, %r58, %r2;
	mad.lo.s32 	%r68, %r67, %r31, %r5;
	cvta.to.global.u64 	%rd19, %rd37;
	mul.wide.u32 	%rd20, %r68, 4;
	add.s64 	%rd21, %rd19, %rd20;
	ld.global.f32 	%f215, [%rd21];
	mov.u32 	%r70, _ZZ10kernel_mmmPfS_S_iE3Nds;
	add.s32 	%r71, %r70, %r65;
	add.s32 	%r72, %r71, %r39;
	st.shared.f32 	[%r72], %f215;
	bar.sync 	0;
	ld.shared.f32 	%f216, [%r8];
	ld.shared.f32 	%f217, [%r71];
	fma.rn.f32 	%f218, %f216, %f217, %f367;
	ld.shared.f32 	%f219, [%r8+4];
	ld.shared.f32 	%f220, [%r71+64];
	fma.rn.f32 	%f221, %f219, %f220, %f218;
	ld.shared.f32 	%f222, [%r8+8];
	ld.shared.f32 	%f223, [%r71+128];
	fma.rn.f32 	%f224, %f222, %f223, %f221;
	ld.shared.f32 	%f225, [%r8+12];
	ld.shared.f32 	%f226, [%r71+192];
	fma.rn.f32 	%f227, %f225, %f226, %f224;
	ld.shared.f32 	%f228, [%r8+16];
	ld.shared.f32 	%f229, [%r71+256];
	fma.rn.f32 	%f230, %f228, %f229, %f227;
	ld.shared.f32 	%f231, [%r8+20];
	ld.shared.f32 	%f232, [%r71+320];
	fma.rn.f32 	%f233, %f231, %f232, %f230;
	ld.shared.f32 	%f234, [%r8+24];
	ld.shared.f32 	%f235, [%r71+384];
	fma.rn.f32 	%f236, %f234, %f235, %f233;
	ld.shared.f32 	%f237, [%r8+28];
	ld.shared.f32 	%f238, [%r71+448];
	fma.rn.f32 	%f239, %f237, %f238, %f236;
	ld.shared.f32 	%f240, [%r8+32];
	ld.shared.f32 	%f241, [%r71+512];
	fma.rn.f32 	%f242, %f240, %f241, %f239;
	ld.shared.f32 	%f243, [%r8+36];
	ld.shared.f32 	%f244, [%r71+576];
	fma.rn.f32 	%f245, %f243, %f244, %f242;
	ld.shared.f32 	%f246, [%r8+40];
	ld.shared.f32 	%f247, [%r71+640];
	fma.rn.f32 	%f248, %f246, %f247, %f245;
	ld.shared.f32 	%f249, [%r8+44];
	ld.shared.f32 	%f250, [%r71+704];
	fma.rn.f32 	%f251, %f249, %f250, %f248;
	ld.shared.f32 	%f252, [%r8+48];
	ld.shared.f32 	%f253, [%r71+768];
	fma.rn.f32 	%f254, %f252, %f253, %f251;
	ld.shared.f32 	%f255, [%r8+52];
	ld.shared.f32 	%f256, [%r71+832];
	fma.rn.f32 	%f257, %f255, %f256, %f254;
	ld.shared.f32 	%f258, [%r8+56];
	ld.shared.f32 	%f259, [%r71+896];
	fma.rn.f32 	%f260, %f258, %f259, %f257;
	ld.shared.f32 	%f261, [%r8+60];
	ld.shared.f32 	%f262, [%r71+960];
	fma.rn.f32 	%f263, %f261, %f262, %f260;
	bar.sync 	0;
	ld.global.f32 	%f264, [%rd18+64];
	st.shared.f32 	[%r66], %f264;
	add.s32 	%r73, %r67, 16;
	mad.lo.s32 	%r74, %r73, %r31, %r5;
	mul.wide.u32 	%rd22, %r74, 4;
	add.s64 	%rd23, %rd19, %rd22;
	ld.global.f32 	%f265, [%rd23];
	st.shared.f32 	[%r72], %f265;
	bar.sync 	0;
	ld.shared.f32 	%f266, [%r8];
	ld.shared.f32 	%f267, [%r71];
	fma.rn.f32 	%f268, %f266, %f267, %f263;
	ld.shared.f32 	%f269, [%r8+4];
	ld.shared.f32 	%f270, [%r71+64];
	fma.rn.f32 	%f271, %f269, %f270, %f268;
	ld.shared.f32 	%f272, [%r8+8];
	ld.shared.f32 	%f273, [%r71+128];
	fma.rn.f32 	%f274, %f272, %f273, %f271;
	ld.shared.f32 	%f275, [%r8+12];
	ld.shared.f32 	%f276, [%r71+192];
	fma.rn.f32 	%f277, %f275, %f276, %f274;
	ld.shared.f32 	%f278, [%r8+16];
	ld.shared.f32 	%f279, [%r71+256];
	fma.rn.f32 	%f280, %f278, %f279, %f277;
	ld.shared.f32 	%f281, [%r8+20];
	ld.shared.f32 	%f282, [%r71+320];
	fma.rn.f32 	%f283, %f281, %f282, %f280;
	ld.shared.f32 	%f284, [%r8+24];
	ld.shared.f32 	%f285, [%r71+384];
	fma.rn.f32 	%f286, %f284, %f285, %f283;
	ld.shared.f32 	%f287, [%r8+28];
	ld.shared.f32 	%f288, [%r71+448];
	fma.rn.f32 	%f289, %f287, %f288, %f286;
	ld.shared.f32 	%f290, [%r8+32];
	ld.shared.f32 	%f291, [%r71+512];
	fma.rn.f32 	%f292, %f290, %f291, %f289;
	ld.shared.f32 	%f293, [%r8+36];
	ld.shared.f32 	%f294, [%r71+576];
	fma.rn.f32 	%f295, %f293, %f294, %f292;
	ld.shared.f32 	%f296, [%r8+40];
	ld.shared.f32 	%f297, [%r71+640];
	fma.rn.f32 	%f298, %f296, %f297, %f295;
	ld.shared.f32 	%f299, [%r8+44];
	ld.shared.f32 	%f300, [%r71+704];
	fma.rn.f32 	%f301, %f299, %f300, %f298;
	ld.shared.f32 	%f302, [%r8+48];
	ld.shared.f32 	%f303, [%r71+768];
	fma.rn.f32 	%f304, %f302, %f303, %f301;
	ld.shared.f32 	%f305, [%r8+52];
	ld.shared.f32 	%f306, [%r71+832];
	fma.rn.f32 	%f307, %f305, %f306, %f304;
	ld.shared.f32 	%f308, [%r8+56];
	ld.shared.f32 	%f309, [%r71+896];
	fma.rn.f32 	%f310, %f308, %f309, %f307;
	ld.shared.f32 	%f311, [%r8+60];
	ld.shared.f32 	%f312, [%r71+960];
	fma.rn.f32 	%f367, %f311, %f312, %f310;
	bar.sync 	0;
	add.s32 	%r103, %r103, 2;
$L__BB0_7:
	and.b32  	%r75, %r6, 1;
	setp.eq.b32 	%p6, %r75, 1;
	not.pred 	%p7, %p6;
	@%p7 bra 	$L__BB0_9;
	ld.param.u64 	%rd38, [_Z10kernel_mmmPfS_S_i_param_1];
	ld.param.u64 	%rd35, [_Z10kernel_mmmPfS_S_i_param_0];
	shl.b32 	%r76, %r103, 4;
	mad.lo.s32 	%r81, %r31, %r3, %r1;
	add.s32 	%r82, %r81, %r76;
	cvta.to.global.u64 	%rd24, %rd35;
	mul.wide.s32 	%rd25, %r82, 4;
	add.s64 	%rd26, %rd24, %rd25;
	ld.global.f32 	%f313, [%rd26];
	shl.b32 	%r83, %r1, 2;
	add.s32 	%r84, %r8, %r83;
	st.shared.f32 	[%r84], %f313;
	add.s32 	%r85, %r76, %r2;
	mad.lo.s32 	%r86, %r85, %r31, %r5;
	cvta.to.global.u64 	%rd27, %rd38;
	mul.wide.u32 	%rd28, %r86, 4;
	add.s64 	%rd29, %rd27, %rd28;
	ld.global.f32 	%f314, [%rd29];
	mov.u32 	%r88, _ZZ10kernel_mmmPfS_S_iE3Nds;
	add.s32 	%r89, %r88, %r83;
	add.s32 	%r90, %r89, %r39;
	st.shared.f32 	[%r90], %f314;
	bar.sync 	0;
	ld.shared.f32 	%f315, [%r8];
	ld.shared.f32 	%f316, [%r89];
	fma.rn.f32 	%f317, %f315, %f316, %f367;
	ld.shared.f32 	%f318, [%r8+4];
	ld.shared.f32 	%f319, [%r89+64];
	fma.rn.f32 	%f320, %f318, %f319, %f317;
	ld.shared.f32 	%f321, [%r8+8];
	ld.shared.f32 	%f322, [%r89+128];
	fma.rn.f32 	%f323, %f321, %f322, %f320;
	ld.shared.f32 	%f324, [%r8+12];
	ld.shared.f32 	%f325, [%r89+192];
	fma.rn.f32 	%f326, %f324, %f325, %f323;
	ld.shared.f32 	%f327, [%r8+16];
	ld.shared.f32 	%f328, [%r89+256];
	fma.rn.f32 	%f329, %f327, %f328, %f326;
	ld.shared.f32 	%f330, [%r8+20];
	ld.shared.f32 	%f331, [%r89+320];
	fma.rn.f32 	%f332, %f330, %f331, %f329;
	ld.shared.f32 	%f333, [%r8+24];
	ld.shared.f32 	%f334, [%r89+384];
	fma.rn.f32 	%f335, %f333, %f334, %f332;
	ld.shared.f32 	%f336, [%r8+28];
	ld.shared.f32 	%f337, [%r89+448];
	fma.rn.f32 	%f338, %f336, %f337, %f335;
	ld.shared.f32 	%f339, [%r8+32];
	ld.shared.f32 	%f340, [%r89+512];
	fma.rn.f32 	%f341, %f339, %f340, %f338;
	ld.shared.f32 	%f342, [%r8+36];
	ld.shared.f32 	%f343, [%r89+576];
	fma.rn.f32 	%f344, %f342, %f343, %f341;
	ld.shared.f32 	%f345, [%r8+40];
	ld.shared.f32 	%f346, [%r89+640];
	fma.rn.f32 	%f347, %f345, %f346, %f344;
	ld.shared.f32 	%f348, [%r8+44];
	ld.shared.f32 	%f349, [%r89+704];
	fma.rn.f32 	%f350, %f348, %f349, %f347;
	ld.shared.f32 	%f351, [%r8+48];
	ld.shared.f32 	%f352, [%r89+768];
	fma.rn.f32 	%f353, %f351, %f352, %f350;
	ld.shared.f32 	%f354, [%r8+52];
	ld.shared.f32 	%f355, [%r89+832];
	fma.rn.f32 	%f356, %f354, %f355, %f353;
	ld.shared.f32 	%f357, [%r8+56];
	ld.shared.f32 	%f358, [%r89+896];
	fma.rn.f32 	%f359, %f357, %f358, %f356;
	ld.shared.f32 	%f360, [%r8+60];
	ld.shared.f32 	%f361, [%r89+960];
	fma.rn.f32 	%f367, %f360, %f361, %f359;
	bar.sync 	0;
$L__BB0_9:
	ld.param.u64 	%rd39, [_Z10kernel_mmmPfS_S_i_param_2];
	cvta.to.global.u64 	%rd30, %rd39;
	mad.lo.s32 	%r95, %r31, %r3, %r5;
	mul.wide.s32 	%rd31, %r95, 4;
	add.s64 	%rd32, %rd30, %rd31;
	st.global.f32 	[%rd32], %f367;
	ret;

}


// ===== COMPILED SASS (sm_100) =====

	.target	sm_100

	.elftype	@"ET_EXEC"


//--------------------- .note.nv.tkinfo           --------------------------
	.section	.note.nv.tkinfo,"",@"SHT_NOTE"
	.sectionflags	@"SHF_NOTE_NV_TKINFO"
	.tkinfo
        /*0018*/ 	.word	0x00000002
        /*0030*/ 	.string	""
        /*0030*/ 	.string	"ptxas"
        /*0030*/ 	.string	"Cuda compilation tools, release 13.0, V13.0.88"
        /*0030*/ 	.string	"Build cuda_13.0.r13.0/compiler.36424714_0"
        /*0030*/ 	.string	"-arch sm_100 -m 64 "



//--------------------- .note.nv.cuinfo           --------------------------
	.section	.note.nv.cuinfo,"",@"SHT_NOTE"
	.sectionflags	@"SHF_NOTE_NV_CUINFO"
        /*0018*/ 	.short	0x0002
        /*001a*/ 	.short	0x0064
        /*001c*/ 	.short	0x0082
	.zero		2


//--------------------- .nv.info                  --------------------------
	.section	.nv.info,"",@"SHT_CUDA_INFO"
	.align	4


	//----- nvinfo : EIATTR_REGCOUNT
	.align		4
        /*0000*/ 	.byte	0x04, 0x2f
        /*0002*/ 	.short	(.L_1 - .L_0)
	.align		4
.L_0:
        /*0004*/ 	.word	index@(_Z10kernel_mmmPfS_S_i)
        /*0008*/ 	.word	0x00000028


	//----- nvinfo : EIATTR_FRAME_SIZE
	.align		4
.L_1:
        /*000c*/ 	.byte	0x04, 0x11
        /*000e*/ 	.short	(.L_3 - .L_2)
	.align		4
.L_2:
        /*0010*/ 	.word	index@(_Z10kernel_mmmPfS_S_i)
        /*0014*/ 	.word	0x00000000


	//----- nvinfo : EIATTR_MIN_STACK_SIZE
	.align		4
.L_3:
        /*0018*/ 	.byte	0x04, 0x12
        /*001a*/ 	.short	(.L_5 - .L_4)
	.align		4
.L_4:
        /*001c*/ 	.word	index@(_Z10kernel_mmmPfS_S_i)
        /*0020*/ 	.word	0x00000000
.L_5:


//--------------------- .nv.compat                --------------------------
	.section	.nv.compat,"",@"SHT_CUDA_COMPAT_INFO"
	.align	4
        /*0000*/ 	.byte	0x02, 0x09, 0x00, 0x00, 0x02, 0x02, 0x01, 0x00, 0x02, 0x05, 0x05, 0x00, 0x03, 0x07, 0x01, 0x01
        /*0010*/ 	.byte	0x02, 0x03, 0x00, 0x00, 0x02, 0x06, 0x01, 0x00, 0x04, 0x0b, 0x08, 0x00, 0x09, 0x00, 0x00, 0x00
        /*0020*/ 	.byte	0x00, 0x00, 0x00, 0x00


//--------------------- .nv.info._Z10kernel_mmmPfS_S_i --------------------------
	.section	.nv.info._Z10kernel_mmmPfS_S_i,"",@"SHT_CUDA_INFO"
	.sectionflags	@""
	.align	4


	//----- nvinfo : EIATTR_CUDA_API_VERSION
	.align		4
        /*0000*/ 	.byte	0x04, 0x37
        /*0002*/ 	.short	(.L_7 - .L_6)
.L_6:
        /*0004*/ 	.word	0x00000082


	//----- nvinfo : EIATTR_KPARAM_INFO
	.align		4
.L_7:
        /*0008*/ 	.byte	0x04, 0x17
        /*000a*/ 	.short	(.L_9 - .L_8)
.L_8:
        /*000c*/ 	.word	0x00000000
        /*0010*/ 	.short	0x0003
        /*0012*/ 	.short	0x0018
        /*0014*/ 	.byte	0x00, 0xf0, 0x11, 0x00


	//----- nvinfo : EIATTR_KPARAM_INFO
	.align		4
.L_9:
        /*0018*/ 	.byte	0x04, 0x17
        /*001a*/ 	.short	(.L_11 - .L_10)
.L_10:
        /*001c*/ 	.word	0x00000000
        /*0020*/ 	.short	0x0002
        /*0022*/ 	.short	0x0010
        /*0024*/ 	.byte	0x00, 0xf5, 0x21, 0x00


	//----- nvinfo : EIATTR_KPARAM_INFO
	.align		4
.L_11:
        /*0028*/ 	.byte	0x04, 0x17
        /*002a*/ 	.short	(.L_13 - .L_12)
.L_12:
        /*002c*/ 	.word	0x00000000
        /*0030*/ 	.short	0x0001
        /*0032*/ 	.short	0x0008
        /*0034*/ 	.byte	0x00, 0xf5, 0x21, 0x00


	//----- nvinfo : EIATTR_KPARAM_INFO
	.align		4
.L_13:
        /*0038*/ 	.byte	0x04, 0x17
        /*003a*/ 	.short	(.L_15 - .L_14)
.L_14:
        /*003c*/ 	.word	0x00000000
        /*0040*/ 	.short	0x0000
        /*0042*/ 	.short	0x0000
        /*0044*/ 	.byte	0x00, 0xf5, 0x21, 0x00


	//----- nvinfo : EIATTR_SPARSE_MMA_MASK
	.align		4
.L_15:
        /*0048*/ 	.byte	0x03, 0x50
        /*004a*/ 	.short	0x0000


	//----- nvinfo : EIATTR_MAXREG_COUNT
	.align		4
        /*004c*/ 	.byte	0x03, 0x1b
        /*004e*/ 	.short	0x00ff


	//----- nvinfo : EIATTR_NUM_BARRIERS
	.align		4
        /*0050*/ 	.byte	0x02, 0x4c
        /*0052*/ 	.byte	0x01
	.zero		1


	//----- nvinfo : EIATTR_MERCURY_ISA_VERSION
	.align		4
        /*0054*/ 	.byte	0x03, 0x5f
        /*0056*/ 	.short	0x0101


	//----- nvinfo : EIATTR_VRC_CTA_INIT_COUNT
	.align		4
        /*0058*/ 	.byte	0x02, 0x4a
	.zero		1
	.zero		1


	//----- nvinfo : EIATTR_EXIT_INSTR_OFFSETS
	.align		4
        /*005c*/ 	.byte	0x04, 0x1c
        /*005e*/ 	.short	(.L_17 - .L_16)


	//   ....[0]....
.L_16:
        /*0060*/ 	.word	0x00001890


	//----- nvinfo : EIATTR_CBANK_PARAM_SIZE
	.align		4
.L_17:
        /*0064*/ 	.byte	0x03, 0x19
        /*0066*/ 	.short	0x001c


	//----- nvinfo : EIATTR_PARAM_CBANK
	.align		4
        /*0068*/ 	.byte	0x04, 0x0a
        /*006a*/ 	.short	(.L_19 - .L_18)
	.align		4
.L_18:
        /*006c*/ 	.word	index@(.nv.constant0._Z10kernel_mmmPfS_S_i)
        /*0070*/ 	.short	0x0380
        /*0072*/ 	.short	0x001c


	//----- nvinfo : EIATTR_SW_WAR
	.align		4
.L_19:
        /*0074*/ 	.byte	0x04, 0x36
        /*0076*/ 	.short	(.L_21 - .L_20)
.L_20:
        /*0078*/ 	.word	0x00000008
.L_21:


//--------------------- .nv.callgraph             --------------------------
	.section	.nv.callgraph,"",@"SHT_CUDA_CALLGRAPH"
	.align	4
	.sectionentsize	8
	.align		4
        /*0000*/ 	.word	0x00000000
	.align		4
        /*0004*/ 	.word	0xffffffff
	.align		4
        /*0008*/ 	.word	0x00000000
	.align		4
        /*000c*/ 	.word	0xfffffffe
	.align		4
        /*0010*/ 	.word	0x00000000
	.align		4
        /*0014*/ 	.word	0xfffffffd
	.align		4
        /*0018*/ 	.word	0x00000000
	.align		4
        /*001c*/ 	.word	0xfffffffc


//--------------------- .text._Z10kernel_mmmPfS_S_i --------------------------
	.section	.text._Z10kernel_mmmPfS_S_i,"ax",@progbits
	.align	128
        .global         _Z10kernel_mmmPfS_S_i
        .type           _Z10kernel_mmmPfS_S_i,@function
        .size           _Z10kernel_mmmPfS_S_i,(.L_x_5 - _Z10kernel_mmmPfS_S_i)
        .other          _Z10kernel_mmmPfS_S_i,@"STO_CUDA_ENTRY STV_DEFAULT"
_Z10kernel_mmmPfS_S_i:
.text._Z10kernel_mmmPfS_S_i:
[----:B------:R-:W-:Y:S08]  /*0000*/  LDC R1, c[0x0][0x37c] ;  /* 0x0000df00ff017b82 */ /* 0x000ff00000000800 */
[----:B------:R-:W0:Y:S01]  /*0010*/  LDC R5, c[0x0][0x398] ;  /* 0x0000e600ff057b82 */ /* 0x000e220000000800 */
[----:B------:R-:W1:Y:S01]  /*0020*/  S2R R6, SR_CTAID.Y ;  /* 0x0000000000067919 */ /* 0x000e620000002600 */
[----:B------:R-:W2:Y:S01]  /*0030*/  LDCU.64 UR8, c[0x0][0x358] ;  /* 0x00006b00ff0877ac */ /* 0x000ea20008000a00 */
[----:B------:R-:W-:Y:S01]  /*0040*/  HFMA2 R31, -RZ, RZ, 0, 0 ;  /* 0x00000000ff1f7431 */ /* 0x000fe200000001ff */
[----:B------:R-:W1:Y:S01]  /*0050*/  S2R R3, SR_TID.Y ;  /* 0x0000000000037919 */ /* 0x000e620000002200 */
[----:B------:R-:W3:Y:S01]  /*0060*/  S2R R11, SR_CTAID.X ;  /* 0x00000000000b7919 */ /* 0x000ee20000002500 */
[----:B------:R-:W3:Y:S01]  /*0070*/  S2R R2, SR_TID.X ;  /* 0x0000000000027919 */ /* 0x000ee20000002100 */
[----:B0-----:R-:W-:-:S02]  /*0080*/  ISETP.GE.AND P0, PT, R5, 0x10, PT ;  /* 0x000000100500780c */ /* 0x001fc40003f06270 */
[----:B------:R-:W-:-:S04]  /*0090*/  SHF.R.S32.HI R0, RZ, 0x1f, R5 ;  /* 0x0000001fff007819 */ /* 0x000fc80000011405 */
[----:B------:R-:W-:Y:S02]  /*00a0*/  LEA.HI R0, R0, R5, RZ, 0x4 ;  /* 0x0000000500007211 */ /* 0x000fe400078f20ff */
[----:B-1----:R-:W-:Y:S02]  /*00b0*/  LEA R6, R6, R3, 0x4 ;  /* 0x0000000306067211 */ /* 0x002fe400078e20ff */
[----:B---3--:R-:W-:-:S03]  /*00c0*/  LEA R4, R11, R2, 0x4 ;  /* 0x000000020b047211 */ /* 0x008fc600078e20ff */
[----:B--2---:R-:W-:Y:S05]  /*00d0*/  @!P0 BRA `(.L_x_0) ;  /* 0x0000001400dc8947 */ /* 0x004fea0003800000 */
[----:B------:R-:W0:Y:S01]  /*00e0*/  S2UR UR6, SR_CgaCtaId ;  /* 0x00000000000679c3 */ /* 0x000e220000008800 */
[----:B------:R-:W-:Y:S01]  /*00f0*/  SHF.R.S32.HI R29, RZ, 0x4, R0 ;  /* 0x00000004ff1d7819 */ /* 0x000fe20000011400 */
[----:B------:R-:W-:Y:S01]  /*0100*/  UMOV UR4, 0x400 ;  /* 0x0000040000047882 */ /* 0x000fe20000000000 */
[----:B------:R-:W-:Y:S01]  /*0110*/  IMAD R21, R6, R5, R2 ;  /* 0x0000000506157224 */ /* 0x000fe200078e0202 */
[----:B------:R-:W-:Y:S02]  /*0120*/  MOV R31, RZ ;  /* 0x000000ff001f7202 */ /* 0x000fe40000000f00 */
[----:B------:R-:W-:-:S04]  /*0130*/  IADD3 R0, PT, PT, R29, -0x1, RZ ;  /* 0xffffffff1d007810 */ /* 0x000fc80007ffe0ff */
[----:B------:R-:W-:Y:S02]  /*0140*/  ISETP.GE.U32.AND P0, PT, R0, 0x3, PT ;  /* 0x000000030000780c */ /* 0x000fe40003f06070 */
[----:B------:R-:W-:Y:S01]  /*0150*/  MOV R0, RZ ;  /* 0x000000ff00007202 */ /* 0x000fe20000000f00 */
[----:B0-----:R-:W-:-:S06]  /*0160*/  ULEA UR5, UR6, UR4, 0x18 ;  /* 0x0000000406057291 */ /* 0x001fcc000f8ec0ff */
[----:B------:R-:W-:-:S04]  /*0170*/  LEA R7, R3, UR5, 0x6 ;  /* 0x0000000503077c11 */ /* 0x000fc8000f8e30ff */
[----:B------:R-:W-:Y:S05]  /*0180*/  @!P0 BRA `(.L_x_1) ;  /* 0x0000000c002c8947 */ /* 0x000fea0003800000 */
[C---:B------:R-:W-:Y:S01]  /*0190*/  IADD3 R0, PT, PT, R3.reuse, 0x30, RZ ;  /* 0x0000003003007810 */ /* 0x040fe20007ffe0ff */
[----:B------:R-:W-:Y:S01]  /*01a0*/  UIADD3 UR5, UPT, UPT, UR4, 0x400, URZ ;  /* 0x0000040004057890 */ /* 0x000fe2000fffe0ff */
[C---:B------:R-:W-:Y:S01]  /*01b0*/  IADD3 R8, PT, PT, R3.reuse, 0x20, RZ ;  /* 0x0000002003087810 */ /* 0x040fe20007ffe0ff */
[CCC-:B------:R-:W-:Y:S01]  /*01c0*/  IMAD R24, R3.reuse, R5.reuse, R2.reuse ;  /* 0x0000000503187224 */ /* 0x1c0fe200078e0202 */
[----:B------:R-:W-:Y:S01]  /*01d0*/  IADD3 R9, PT, PT, R3, 0x10, RZ ;  /* 0x0000001003097810 */ /* 0x000fe20007ffe0ff */
[-CC-:B------:R-:W-:Y:S01]  /*01e0*/  IMAD R0, R0, R5.reuse, R2.reuse ;  /* 0x0000000500007224 */ /* 0x180fe200078e0202 */
[----:B------:R-:W-:Y:S01]  /*01f0*/  ULEA UR5, UR6, UR5, 0x18 ;  /* 0x0000000506057291 */ /* 0x000fe2000f8ec0ff */
[-CC-:B------:R-:W-:Y:S02]  /*0200*/  IMAD R8, R8, R5.reuse, R2.reuse ;  /* 0x0000000508087224 */ /* 0x180fe400078e0202 */
[----:B------:R-:W-:Y:S02]  /*0210*/  HFMA2 R31, -RZ, RZ, 0, 0 ;  /* 0x00000000ff1f7431 */ /* 0x000fe400000001ff */
[----:B------:R-:W-:Y:S01]  /*0220*/  IMAD R9, R9, R5, R2 ;  /* 0x0000000509097224 */ /* 0x000fe200078e0202 */
[----:B------:R-:W-:-:S02]  /*0230*/  LEA R30, R11, R0, 0x4 ;  /* 0x000000000b1e7211 */ /* 0x000fc400078e20ff */
[----:B------:R-:W-:Y:S02]  /*0240*/  LOP3.LUT R0, R29, 0x7fffffc, RZ, 0xc0, !PT ;  /* 0x07fffffc1d007812 */ /* 0x000fe400078ec0ff */
[----:B------:R-:W-:Y:S02]  /*0250*/  LEA R22, R2, UR5, 0x2 ;  /* 0x0000000502167c11 */ /* 0x000fe4000f8e10ff */
[C---:B------:R-:W-:Y:S02]  /*0260*/  LEA R24, R11.reuse, R24, 0x4 ;  /* 0x000000180b187211 */ /* 0x040fe400078e20ff */
[C---:B------:R-:W-:Y:S02]  /*0270*/  LEA R28, R11.reuse, R8, 0x4 ;  /* 0x000000080b1c7211 */ /* 0x040fe400078e20ff */
[----:B------:R-:W-:Y:S02]  /*0280*/  LEA R26, R11, R9, 0x4 ;  /* 0x000000090b1a7211 */ /* 0x000fe400078e20ff */
[----:B------:R-:W-:-:S02]  /*0290*/  MOV R27, R21 ;  /* 0x00000015001b7202 */ /* 0x000fc40000000f00 */
[----:B------:R-:W-:Y:S02]  /*02a0*/  LEA R23, R2, R7, 0x2 ;  /* 0x0000000702177211 */ /* 0x000fe400078e10ff */
[----:B------:R-:W-:Y:S02]  /*02b0*/  IADD3 R25, PT, PT, -R0, RZ, RZ ;  /* 0x000000ff00197210 */ /* 0x000fe40007ffe1ff */
[----:B------:R-:W-:-:S07]  /*02c0*/  LEA R20, R3, R22, 0x6 ;  /* 0x0000001603147211 */ /* 0x000fce00078e30ff */
.L_x_2:
[----:B------:R-:W0:Y:S08]  /*02d0*/  LDC.64 R16, c[0x0][0x380] ;  /* 0x0000e000ff107b82 */ /* 0x000e300000000a00 */
[----:B------:R-:W1:Y:S01]  /*02e0*/  LDC.64 R18, c[0x0][0x388] ;  /* 0x0000e200ff127b82 */ /* 0x000e620000000a00 */
[----:B0-----:R-:W-:-:S05]  /*02f0*/  IMAD.WIDE R16, R27, 0x4, R16 ;  /* 0x000000041b107825 */ /* 0x001fca00078e0210 */
[----:B------:R-:W2:Y:S01]  /*0300*/  LDG.E R10, desc[UR8][R16.64] ;  /* 0x00000008100a7981 */ /* 0x000ea2000c1e1900 */
[----:B-1----:R-:W-:-:S05]  /*0310*/  IMAD.WIDE.U32 R8, R24, 0x4, R18 ;  /* 0x0000000418087825 */ /* 0x002fca00078e0012 */
[----:B------:R-:W3:Y:S04]  /*0320*/  LDG.E R35, desc[UR8][R8.64] ;  /* 0x0000000808237981 */ /* 0x000ee8000c1e1900 */
[----:B--2---:R-:W-:Y:S04]  /*0330*/  STS [R23], R10 ;  /* 0x0000000a17007388 */ /* 0x004fe80000000800 */
[----:B---3--:R-:W-:Y:S01]  /*0340*/  STS [R20], R35 ;  /* 0x0000002314007388 */ /* 0x008fe20000000800 */
[----:B------:R-:W-:Y:S06]  /*0350*/  BAR.SYNC.DEFER_BLOCKING 0x0 ;  /* 0x0000000000007b1d */ /* 0x000fec0000010000 */
[----:B------:R-:W-:Y:S04]  /*0360*/  LDS R11, [R22] ;  /* 0x00000000160b7984 */ /* 0x000fe80000000800 */
[----:B------:R-:W0:Y:S04]  /*0370*/  LDS.128 R12, [R7] ;  /* 0x00000000070c7984 */ /* 0x000e280000000c00 */
[----:B------:R-:W1:Y:S04]  /*0380*/  LDS R37, [R22+0x40] ;  /* 0x0000400016257984 */ /* 0x000e680000000800 */
[----:B------:R-:W2:Y:S01]  /*0390*/  LDS R33, [R22+0x80] ;  /* 0x0000800016217984 */ /* 0x000ea20000000800 */
[----:B0-----:R-:W-:-:S03]  /*03a0*/  FFMA R32, R12, R11, R31 ;  /* 0x0000000b0c207223 */ /* 0x001fc6000000001f */
[----:B------:R-:W0:Y:S01]  /*03b0*/  LDS R12, [R22+0xc0] ;  /* 0x0000c000160c7984 */ /* 0x000e220000000800 */
[----:B-1----:R-:W-:-:S03]  /*03c0*/  FFMA R34, R37, R13, R32 ;  /* 0x0000000d25227223 */ /* 0x002fc60000000020 */
[----:B------:R-:W-:Y:S04]  /*03d0*/  LDS R13, [R22+0x100] ;  /* 0x00010000160d7984 */ /* 0x000fe80000000800 */
[----:B------:R-:W1:Y:S04]  /*03e0*/  LDS.128 R8, [R7+0x10] ;  /* 0x0000100007087984 */ /* 0x000e680000000c00 */
[----:B------:R-:W3:Y:S04]  /*03f0*/  LDS R32, [R22+0x140] ;  /* 0x0001400016207984 */ /* 0x000ee80000000800 */
[----:B------:R-:W4:Y:S01]  /*0400*/  LDS R31, [R22+0x180] ;  /* 0x00018000161f7984 */ /* 0x000f220000000800 */
[----:B--2---:R-:W-:-:S03]  /*0410*/  FFMA R33, R33, R14, R34 ;  /* 0x0000000e21217223 */ /* 0x004fc60000000022 */
[----:B------:R-:W-:Y:S04]  /*0420*/  LDS R37, [R22+0x340] ;  /* 0x0003400016257984 */ /* 0x000fe80000000800 */
[----:B------:R-:W-:Y:S01]  /*0430*/  LDS R34, [R22+0x3c0] ;  /* 0x0003c00016227984 */ /* 0x000fe20000000800 */
[----:B0-----:R-:W-:-:S03]  /*0440*/  FFMA R15, R12, R15, R33 ;  /* 0x0000000f0c0f7223 */ /* 0x001fc60000000021 */
[----:B------:R-:W-:Y:S01]  /*0450*/  LDS R33, [R22+0x240] ;  /* 0x0002400016217984 */ /* 0x000fe20000000800 */
[----:B-1----:R-:W-:-:S03]  /*0460*/  FFMA R13, R8, R13, R15 ;  /* 0x0000000d080d7223 */ /* 0x002fc6000000000f */
[----:B------:R-:W0:Y:S01]  /*0470*/  LDS R8, [R22+0x1c0] ;  /* 0x0001c00016087984 */ /* 0x000e220000000800 */
[----:B---3--:R-:W-:-:S03]  /*0480*/  FFMA R32, R32, R9, R13 ;  /* 0x0000000920207223 */ /* 0x008fc6000000000d */
[----:B------:R-:W-:Y:S04]  /*0490*/  LDS R9, [R22+0x200] ;  /* 0x0002000016097984 */ /* 0x000fe80000000800 */
[----:B------:R-:W1:Y:S01]  /*04a0*/  LDS.128 R12, [R7+0x20] ;  /* 0x00002000070c7984 */ /* 0x000e620000000c00 */
[----:B----4-:R-:W-:-:S03]  /*04b0*/  FFMA R31, R31, R10, R32 ;  /* 0x0000000a1f1f7223 */ /* 0x010fc60000000020 */
[----:B------:R-:W2:Y:S04]  /*04c0*/  LDS R32, [R22+0x280] ;  /* 0x0002800016207984 */ /* 0x000ea80000000800 */
[----:B------:R-:W3:Y:S01]  /*04d0*/  LDS R10, [R22+0x2c0] ;  /* 0x0002c000160a7984 */ /* 0x000ee20000000800 */
[----:B0-----:R-:W-:-:S03]  /*04e0*/  FFMA R11, R8, R11, R31 ;  /* 0x0000000b080b7223 */ /* 0x001fc6000000001f */
[----:B------:R-:W-:Y:S01]  /*04f0*/  LDS R31, [R22+0x380] ;  /* 0x00038000161f7984 */ /* 0x000fe20000000800 */
[----:B-1----:R-:W-:-:S03]  /*0500*/  FFMA R12, R12, R9, R11 ;  /* 0x000000090c0c7223 */ /* 0x002fc6000000000b */
[----:B------:R-:W-:Y:S01]  /*0510*/  LDS R9, [R22+0x300] ;  /* 0x0003000016097984 */ /* 0x000fe20000000800 */
[----:B------:R-:W-:-:S04]  /*0520*/  FFMA R13, R33, R13, R12 ;  /* 0x0000000d210d7223 */ /* 0x000fc8000000000c */
[----:B--2---:R-:W-:-:S04]  /*0530*/  FFMA R13, R32, R14, R13 ;  /* 0x0000000e200d7223 */ /* 0x004fc8000000000d */
[----:B---3--:R-:W-:Y:S02]  /*0540*/  FFMA R11, R10, R15, R13 ;  /* 0x0000000f0a0b7223 */ /* 0x008fe4000000000d */
[----:B------:R-:W0:Y:S01]  /*0550*/  LDS.128 R12, [R7+0x30] ;  /* 0x00003000070c7984 */ /* 0x000e220000000c00 */
[----:B------:R-:W-:Y:S01]  /*0560*/  IMAD.WIDE.U32 R32, R26, 0x4, R18 ;  /* 0x000000041a207825 */ /* 0x000fe200078e0012 */
[----:B------:R-:W-:Y:S06]  /*0570*/  BAR.SYNC.DEFER_BLOCKING 0x0 ;  /* 0x0000000000007b1d */ /* 0x000fec0000010000 */
[----:B------:R-:W2:Y:S04]  /*0580*/  LDG.E R33, desc[UR8][R32.64] ;  /* 0x0000000820217981 */ /* 0x000ea8000c1e1900 */
[----:B------:R-:W3:Y:S01]  /*0590*/  LDG.E R32, desc[UR8][R16.64+0x40] ;  /* 0x0000400810207981 */ /* 0x000ee2000c1e1900 */
[----:B0-----:R-:W-:-:S04]  /*05a0*/  FFMA R12, R12, R9, R11 ;  /* 0x000000090c0c7223 */ /* 0x001fc8000000000b */
[----:B------:R-:W-:-:S04]  /*05b0*/  FFMA R36, R37, R13, R12 ;  /* 0x0000000d25247223 */ /* 0x000fc8000000000c */
[----:B------:R-:W-:-:S04]  /*05c0*/  FFMA R31, R31, R14, R36 ;  /* 0x0000000e1f1f7223 */ /* 0x000fc80000000024 */
[----:B------:R-:W-:Y:S01]  /*05d0*/  FFMA R15, R34, R15, R31 ;  /* 0x0000000f220f7223 */ /* 0x000fe2000000001f */
[----:B---3--:R-:W-:Y:S04]  /*05e0*/  STS [R23], R32 ;  /* 0x0000002017007388 */ /* 0x008fe80000000800 */
[----:B--2---:R-:W-:Y:S01]  /*05f0*/  STS [R20], R33 ;  /* 0x0000002114007388 */ /* 0x004fe20000000800 */
[----:B------:R-:W-:Y:S06]  /*0600*/  BAR.SYNC.DEFER_BLOCKING 0x0 ;  /* 0x0000000000007b1d */ /* 0x000fec0000010000 */
[----:B------:R-:W-:Y:S04]  /*0610*/  LDS R35, [R22] ;  /* 0x0000000016237984 */ /* 0x000fe80000000800 */
[----:B------:R-:W0:Y:S04]  /*0620*/  LDS.128 R8, [R7] ;  /* 0x0000000007087984 */ /* 0x000e280000000c00 */
[----:B------:R-:W1:Y:S04]  /*0630*/  LDS R12, [R22+0x40] ;  /* 0x00004000160c7984 */ /* 0x000e680000000800 */
[----:B------:R-:W2:Y:S04]  /*0640*/  LDS R31, [R22+0x80] ;  /* 0x00008000161f7984 */ /* 0x000ea80000000800 */
[----:B------:R-:W-:Y:S04]  /*0650*/  LDS R32, [R22+0x140] ;  /* 0x0001400016207984 */ /* 0x000fe80000000800 */
[----:B------:R-:W-:Y:S04]  /*0660*/  LDS R33, [R22+0x180] ;  /* 0x0001800016217984 */ /* 0x000fe80000000800 */
[----:B------:R-:W-:Y:S01]  /*0670*/  LDS R37, [R22+0x340] ;  /* 0x0003400016257984 */ /* 0x000fe20000000800 */
[----:B0-----:R-:W-:-:S03]  /*0680*/  FFMA R15, R8, R35, R15 ;  /* 0x00000023080f7223 */ /* 0x001fc6000000000f */
[----:B------:R-:W0:Y:S01]  /*0690*/  LDS R8, [R22+0xc0] ;  /* 0x0000c00016087984 */ /* 0x000e220000000800 */
[----:B-1----:R-:W-:-:S03]  /*06a0*/  FFMA R34, R12, R9, R15 ;  /* 0x000000090c227223 */ /* 0x002fc6000000000f */
[----:B------:R-:W-:Y:S04]  /*06b0*/  LDS R9, [R22+0x100] ;  /* 0x0001000016097984 */ /* 0x000fe80000000800 */
[----:B------:R-:W1:Y:S01]  /*06c0*/  LDS.128 R12, [R7+0x10] ;  /* 0x00001000070c7984 */ /* 0x000e620000000c00 */
[----:B--2---:R-:W-:-:S03]  /*06d0*/  FFMA R31, R31, R10, R34 ;  /* 0x0000000a1f1f7223 */ /* 0x004fc60000000022 */
[----:B------:R-:W-:Y:S01]  /*06e0*/  LDS R34, [R22+0x3c0] ;  /* 0x0003c00016227984 */ /* 0x000fe20000000800 */
[----:B0-----:R-:W-:-:S03]  /*06f0*/  FFMA R11, R8, R11, R31 ;  /* 0x0000000b080b7223 */ /* 0x001fc6000000001f */
[----:B------:R-:W-:Y:S01]  /*0700*/  LDS R31, [R22+0x240] ;  /* 0x00024000161f7984 */ /* 0x000fe20000000800 */
[----:B-1----:R-:W-:-:S03]  /*0710*/  FFMA R9, R12, R9, R11 ;  /* 0x000000090c097223 */ /* 0x002fc6000000000b */
[----:B------:R-:W0:Y:S01]  /*0720*/  LDS R12, [R22+0x1c0] ;  /* 0x0001c000160c7984 */ /* 0x000e220000000800 */
[----:B------:R-:W-:-:S03]  /*0730*/  FFMA R32, R32, R13, R9 ;  /* 0x0000000d20207223 */ /* 0x000fc60000000009 */
[----:B------:R-:W-:Y:S04]  /*0740*/  LDS R13, [R22+0x200] ;  /* 0x00020000160d7984 */ /* 0x000fe80000000800 */
[----:B------:R-:W1:Y:S01]  /*0750*/  LDS.128 R8, [R7+0x20] ;  /* 0x0000200007087984 */ /* 0x000e620000000c00 */
[----:B------:R-:W-:-:S03]  /*0760*/  FFMA R33, R33, R14, R32 ;  /* 0x0000000e21217223 */ /* 0x000fc60000000020 */
[----:B------:R-:W2:Y:S04]  /*0770*/  LDS R32, [R22+0x280] ;  /* 0x0002800016207984 */ /* 0x000ea80000000800 */
[----:B------:R-:W3:Y:S01]  /*0780*/  LDS R14, [R22+0x2c0] ;  /* 0x0002c000160e7984 */ /* 0x000ee20000000800 */
[----:B0-----:R-:W-:-:S04]  /*0790*/  FFMA R15, R12, R15, R33 ;  /* 0x0000000f0c0f7223 */ /* 0x001fc80000000021 */
[----:B-1----:R-:W-:-:S04]  /*07a0*/  FFMA R8, R8, R13, R15 ;  /* 0x0000000d08087223 */ /* 0x002fc8000000000f */
[----:B------:R-:W-:Y:S02]  /*07b0*/  FFMA R9, R31, R9, R8 ;  /* 0x000000091f097223 */ /* 0x000fe40000000008 */
[----:B------:R-:W-:Y:S02]  /*07c0*/  LDS R31, [R22+0x380] ;  /* 0x00038000161f7984 */ /* 0x000fe40000000800 */
[----:B--2---:R-:W-:Y:S02]  /*07d0*/  FFMA R13, R32, R10, R9 ;  /* 0x0000000a200d7223 */ /* 0x004fe40000000009 */
[----:B------:R-:W-:Y:S02]  /*07e0*/  LDS R9, [R22+0x300] ;  /* 0x0003000016097984 */ /* 0x000fe40000000800 */
        /* <DEDUP_REMOVED lines=10> */
[----:B------:R-:W-:Y:S01]  /*0890*/  IMAD.WIDE.U32 R18, R30, 0x4, R18 ;  /* 0x000000041e127825 */ /* 0x000fe200078e0012 */
        /* <DEDUP_REMOVED lines=8> */
[----:B------:R-:W-:Y:S01]  /*0920*/  LDS R34, [R22+0x340] ;  /* 0x0003400016227984 */ /* 0x000fe20000000800 */
[----:B0-----:R-:W-:-:S03]  /*0930*/  FFMA R15, R8, R35, R15 ;  /* 0x00000023080f7223 */ /* 0x001fc6000000000f */
[----:B------:R-:W0:Y:S01]  /*0940*/  LDS R35, [R22+0xc0] ;  /* 0x0000c00016237984 */ /* 0x000e220000000800 */
[----:B-1----:R-:W-:-:S03]  /*0950*/  FFMA R32, R12, R9, R15 ;  /* 0x000000090c207223 */ /* 0x002fc6000000000f */
[----:B------:R-:W-:Y:S04]  /*0960*/  LDS R9, [R22+0x100] ;  /* 0x0001000016097984 */ /* 0x000fe80000000800 */
[----:B------:R-:W1:Y:S04]  /*0970*/  LDS.128 R12, [R7+0x10] ;  /* 0x00001000070c7984 */ /* 0x000e680000000c00 */
[----:B------:R-:W3:Y:S01]  /*0980*/  LDS R8, [R22+0x140] ;  /* 0x0001400016087984 */ /* 0x000ee20000000800 */
[----:B--2---:R-:W-:-:S03]  /*0990*/  FFMA R10, R31, R10, R32 ;  /* 0x0000000a1f0a7223 */ /* 0x004fc60000000020 */
[----:B------:R-:W2:Y:S01]  /*09a0*/  LDS R31, [R22+0x180] ;  /* 0x00018000161f7984 */ /* 0x000ea20000000800 */
[----:B0-----:R-:W-:-:S03]  /*09b0*/  FFMA R11, R35, R11, R10 ;  /* 0x0000000b230b7223 */ /* 0x001fc6000000000a */
[----:B------:R-:W-:Y:S01]  /*09c0*/  LDS R35, [R22+0x240] ;  /* 0x0002400016237984 */ /* 0x000fe20000000800 */
[----:B-1----:R-:W-:-:S03]  /*09d0*/  FFMA R9, R12, R9, R11 ;  /* 0x000000090c097223 */ /* 0x002fc6000000000b */
[----:B------:R-:W0:Y:S01]  /*09e0*/  LDS R12, [R22+0x1c0] ;  /* 0x0001c000160c7984 */ /* 0x000e220000000800 */
[----:B---3--:R-:W-:-:S03]  /*09f0*/  FFMA R32, R8, R13, R9 ;  /* 0x0000000d08207223 */ /* 0x008fc60000000009 */
[----:B------:R-:W1:Y:S04]  /*0a00*/  LDS.128 R8, [R7+0x20] ;  /* 0x0000200007087984 */ /* 0x000e680000000c00 */
[----:B------:R-:W3:Y:S01]  /*0a10*/  LDS R13, [R22+0x280] ;  /* 0x00028000160d7984 */ /* 0x000ee20000000800 */
[----:B--2---:R-:W-:-:S03]  /*0a20*/  FFMA R31, R31, R14, R32 ;  /* 0x0000000e1f1f7223 */ /* 0x004fc60000000020 */
[----:B------:R-:W-:Y:S01]  /*0a30*/  LDS R32, [R22+0x3c0] ;  /* 0x0003c00016207984 */ /* 0x000fe20000000800 */
[----:B0-----:R-:W-:-:S04]  /*0a40*/  FFMA R15, R12, R15, R31 ;  /* 0x0000000f0c0f7223 */ /* 0x001fc8000000001f */
[----:B-1----:R-:W-:Y:S02]  /*0a50*/  FFMA R8, R8, R33, R15 ;  /* 0x0000002108087223 */ /* 0x002fe4000000000f */
[----:B------:R-:W-:Y:S02]  /*0a60*/  LDS R33, [R22+0x380] ;  /* 0x0003800016217984 */ /* 0x000fe40000000800 */
[----:B------:R-:W-:Y:S02]  /*0a70*/  FFMA R12, R35, R9, R8 ;  /* 0x00000009230c7223 */ /* 0x000fe40000000008 */
[----:B------:R-:W0:Y:S02]  /*0a80*/  LDS R8, [R22+0x2c0] ;  /* 0x0002c00016087984 */ /* 0x000e240000000800 */
[----:B---3--:R-:W-:Y:S02]  /*0a90*/  FFMA R9, R13, R10, R12 ;  /* 0x0000000a0d097223 */ /* 0x008fe4000000000c */
[----:B------:R-:W-:Y:S04]  /*0aa0*/  LDS R35, [R22+0x300] ;  /* 0x0003000016237984 */ /* 0x000fe80000000800 */
[----:B------:R-:W1:Y:S01]  /*0ab0*/  LDS.128 R12, [R7+0x30] ;  /* 0x00003000070c7984 */ /* 0x000e620000000c00 */
[----:B------:R-:W-:Y:S06]  /*0ac0*/  BAR.SYNC.DEFER_BLOCKING 0x0 ;  /* 0x0000000000007b1d */ /* 0x000fec0000010000 */
[----:B------:R0:W2:Y:S04]  /*0ad0*/  LDG.E R16, desc[UR8][R16.64+0xc0] ;  /* 0x0000c00810107981 */ /* 0x0000a8000c1e1900 */
[----:B------:R-:W3:Y:S01]  /*0ae0*/  LDG.E R19, desc[UR8][R18.64] ;  /* 0x0000000812137981 */ /* 0x000ee2000c1e1900 */
[----:B0-----:R-:W-:-:S04]  /*0af0*/  FFMA R17, R8, R11, R9 ;  /* 0x0000000b08117223 */ /* 0x001fc80000000009 */
[----:B-1----:R-:W-:-:S04]  /*0b00*/  FFMA R35, R12, R35, R17 ;  /* 0x000000230c237223 */ /* 0x002fc80000000011 */
[----:B------:R-:W-:-:S04]  /*0b10*/  FFMA R34, R34, R13, R35 ;  /* 0x0000000d22227223 */ /* 0x000fc80000000023 */
[----:B------:R-:W-:-:S04]  /*0b20*/  FFMA R33, R33, R14, R34 ;  /* 0x0000000e21217223 */ /* 0x000fc80000000022 */
[----:B------:R-:W-:Y:S01]  /*0b30*/  FFMA R17, R32, R15, R33 ;  /* 0x0000000f20117223 */ /* 0x000fe20000000021 */
[----:B------:R-:W-:-:S04]  /*0b40*/  IADD3 R25, PT, PT, R25, 0x4, RZ ;  /* 0x0000000419197810 */ /* 0x000fc80007ffe0ff */
[----:B------:R-:W-:Y:S02]  /*0b50*/  ISETP.NE.AND P0, PT, R25, RZ, PT ;  /* 0x000000ff1900720c */ /* 0x000fe40003f05270 */
[----:B------:R-:W-:Y:S02]  /*0b60*/  IADD3 R27, PT, PT, R27, 0x40, RZ ;  /* 0x000000401b1b7810 */ /* 0x000fe40007ffe0ff */
[C---:B------:R-:W-:Y:S02]  /*0b70*/  LEA R30, R5.reuse, R30, 0x6 ;  /* 0x0000001e051e7211 */ /* 0x040fe400078e30ff */
[C---:B------:R-:W-:Y:S02]  /*0b80*/  LEA R28, R5.reuse, R28, 0x6 ;  /* 0x0000001c051c7211 */ /* 0x040fe400078e30ff */
[C---:B------:R-:W-:Y:S02]  /*0b90*/  LEA R26, R5.reuse, R26, 0x6 ;  /* 0x0000001a051a7211 */ /* 0x040fe400078e30ff */
[----:B------:R-:W-:Y:S01]  /*0ba0*/  LEA R24, R5, R24, 0x6 ;  /* 0x0000001805187211 */ /* 0x000fe200078e30ff */
[----:B--2---:R-:W-:Y:S04]  /*0bb0*/  STS [R23], R16 ;  /* 0x0000001017007388 */ /* 0x004fe80000000800 */
[----:B---3--:R-:W-:Y:S01]  /*0bc0*/  STS [R20], R19 ;  /* 0x0000001314007388 */ /* 0x008fe20000000800 */
[----:B------:R-:W-:Y:S06]  /*0bd0*/  BAR.SYNC.DEFER_BLOCKING 0x0 ;  /* 0x0000000000007b1d */ /* 0x000fec0000010000 */
[----:B------:R-:W-:Y:S04]  /*0be0*/  LDS R31, [R22] ;  /* 0x00000000161f7984 */ /* 0x000fe80000000800 */
[----:B------:R-:W0:Y:S04]  /*0bf0*/  LDS.128 R8, [R7] ;  /* 0x0000000007087984 */ /* 0x000e280000000c00 */
[----:B------:R-:W1:Y:S04]  /*0c00*/  LDS R36, [R22+0x40] ;  /* 0x0000400016247984 */ /* 0x000e680000000800 */
[----:B------:R-:W2:Y:S04]  /*0c10*/  LDS R37, [R22+0x80] ;  /* 0x0000800016257984 */ /* 0x000ea80000000800 */
[----:B------:R-:W3:Y:S04]  /*0c20*/  LDS R34, [R22+0xc0] ;  /* 0x0000c00016227984 */ /* 0x000ee80000000800 */
[----:B------:R-:W-:Y:S04]  /*0c30*/  LDS R33, [R22+0x100] ;  /* 0x0001000016217984 */ /* 0x000fe80000000800 */
[----:B------:R-:W4:Y:S04]  /*0c40*/  LDS.128 R12, [R7+0x10] ;  /* 0x00001000070c7984 */ /* 0x000f280000000c00 */
[----:B------:R-:W5:Y:S04]  /*0c50*/  LDS R32, [R22+0x140] ;  /* 0x0001400016207984 */ /* 0x000f680000000800 */
[----:B------:R-:W5:Y:S01]  /*0c60*/  LDS R35, [R22+0x180] ;  /* 0x0001800016237984 */ /* 0x000f620000000800 */
[----:B0-----:R-:W-:-:S03]  /*0c70*/  FFMA R17, R8, R31, R17 ;  /* 0x0000001f08117223 */ /* 0x001fc60000000011 */
[----:B------:R-:W0:Y:S01]  /*0c80*/  LDS R8, [R22+0x1c0] ;  /* 0x0001c00016087984 */ /* 0x000e220000000800 */
[----:B-1----:R-:W-:-:S03]  /*0c90*/  FFMA R36, R36, R9, R17 ;  /* 0x0000000924247223 */ /* 0x002fc60000000011 */
[----:B------:R-:W-:Y:S04]  /*0ca0*/  LDS R31, [R22+0x200] ;  /* 0x00020000161f7984 */ /* 0x000fe80000000800 */
[----:B------:R-:W1:Y:S01]  /*0cb0*/  LDS.128 R16, [R7+0x20] ;  /* 0x0000200007107984 */ /* 0x000e620000000c00 */
[----:B--2---:R-:W-:-:S04]  /*0cc0*/  FFMA R37, R37, R10, R36 ;  /* 0x0000000a25257223 */ /* 0x004fc80000000024 */
[----:B---3--:R-:W-:-:S04]  /*0cd0*/  FFMA R11, R34, R11, R37 ;  /* 0x0000000b220b7223 */ /* 0x008fc80000000025 */
[----:B----4-:R-:W-:Y:S02]  /*0ce0*/  FFMA R11, R12, R33, R11 ;  /* 0x000000210c0b7223 */ /* 0x010fe4000000000b */
[----:B------:R-:W2:Y:S02]  /*0cf0*/  LDS R12, [R22+0x240] ;  /* 0x00024000160c7984 */ /* 0x000ea40000000800 */
[----:B-----5:R-:W-:Y:S02]  /*0d00*/  FFMA R32, R32, R13, R11 ;  /* 0x0000000d20207223 */ /* 0x020fe4000000000b */
[----:B------:R-:W3:Y:S02]  /*0d10*/  LDS R13, [R22+0x280] ;  /* 0x00028000160d7984 */ /* 0x000ee40000000800 */
[----:B------:R-:W-:Y:S02]  /*0d20*/  FFMA R35, R35, R14, R32 ;  /* 0x0000000e23237223 */ /* 0x000fe40000000020 */
[----:B------:R-:W4:Y:S04]  /*0d30*/  LDS R14, [R22+0x2c0] ;  /* 0x0002c000160e7984 */ /* 0x000f280000000800 */
[----:B------:R-:W-:Y:S01]  /*0d40*/  LDS R32, [R22+0x340] ;  /* 0x0003400016207984 */ /* 0x000fe20000000800 */
[----:B0-----:R-:W-:-:S03]  /*0d50*/  FFMA R35, R8, R15, R35 ;  /* 0x0000000f08237223 */ /* 0x001fc60000000023 */
[----:B------:R-:W-:Y:S04]  /*0d60*/  LDS R15, [R22+0x300] ;  /* 0x00030000160f7984 */ /* 0x000fe80000000800 */
[----:B------:R-:W0:Y:S01]  /*0d70*/  LDS.128 R8, [R7+0x30] ;  /* 0x0000300007087984 */ /* 0x000e220000000c00 */
[----:B-1----:R-:W-:-:S03]  /*0d80*/  FFMA R35, R16, R31, R35 ;  /* 0x0000001f10237223 */ /* 0x002fc60000000023 */
[----:B------:R-:W1:Y:S04]  /*0d90*/  LDS R31, [R22+0x380] ;  /* 0x00038000161f7984 */ /* 0x000e680000000800 */
[----:B------:R-:W5:Y:S01]  /*0da0*/  LDS R16, [R22+0x3c0] ;  /* 0x0003c00016107984 */ /* 0x000f620000000800 */
[----:B--2---:R-:W-:-:S04]  /*0db0*/  FFMA R12, R12, R17, R35 ;  /* 0x000000110c0c7223 */ /* 0x004fc80000000023 */
[----:B---3--:R-:W-:-:S04]  /*0dc0*/  FFMA R13, R13, R18, R12 ;  /* 0x000000120d0d7223 */ /* 0x008fc8000000000c */
[----:B----4-:R-:W-:-:S04]  /*0dd0*/  FFMA R13, R14, R19, R13 ;  /* 0x000000130e0d7223 */ /* 0x010fc8000000000d */
[----:B0-----:R-:W-:-:S04]  /*0de0*/  FFMA R13, R8, R15, R13 ;  /* 0x0000000f080d7223 */ /* 0x001fc8000000000d */
[----:B------:R-:W-:-:S04]  /*0df0*/  FFMA R32, R32, R9, R13 ;  /* 0x0000000920207223 */ /* 0x000fc8000000000d */
[----:B-1----:R-:W-:-:S04]  /*0e00*/  FFMA R31, R31, R10, R32 ;  /* 0x0000000a1f1f7223 */ /* 0x002fc80000000020 */
[----:B-----5:R-:W-:Y:S01]  /*0e10*/  FFMA R31, R16, R11, R31 ;  /* 0x0000000b101f7223 */ /* 0x020fe2000000001f */
[----:B------:R-:W-:Y:S06]  /*0e20*/  BAR.SYNC.DEFER_BLOCKING 0x0 ;  /* 0x0000000000007b1d */ /* 0x000fec0000010000 */
[----:B------:R-:W-:Y:S05]  /*0e30*/  @P0 BRA `(.L_x_2) ;  /* 0xfffffff400240947 */ /* 0x000fea000383ffff */
.L_x_1:
[----:B------:R-:W-:-:S13]  /*0e40*/  LOP3.LUT P0, R8, R29, 0x3, RZ, 0xc0, !PT ;  /* 0x000000031d087812 */ /* 0x000fda000780c0ff */
[----:B------:R-:W-:Y:S05]  /*0e50*/  @!P0 BRA `(.L_x_0) ;  /* 0x00000008007c8947 */ /* 0x000fea0003800000 */
[----:B------:R-:W-:Y:S02]  /*0e60*/  ISETP.NE.AND P0, PT, R8, 0x1, PT ;  /* 0x000000010800780c */ /* 0x000fe40003f05270 */
[----:B------:R-:W-:-:S04]  /*0e70*/  LOP3.LUT R29, R29, 0x1, RZ, 0xc0, !PT ;  /* 0x000000011d1d7812 */ /* 0x000fc800078ec0ff */
[----:B------:R-:W-:-:S07]  /*0e80*/  ISETP.NE.U32.AND P1, PT, R29, 0x1, PT ;  /* 0x000000011d00780c */ /* 0x000fce0003f25070 */
[----:B------:R-:W-:Y:S06]  /*0e90*/  @!P0 BRA `(.L_x_3) ;  /* 0x0000000400908947 */ /* 0x000fec0003800000 */
[----:B------:R-:W0:Y:S01]  /*0ea0*/  LDC.64 R22, c[0x0][0x380] ;  /* 0x0000e000ff167b82 */ /* 0x000e220000000a00 */
[C---:B------:R-:W-:Y:S02]  /*0eb0*/  LEA R18, R0.reuse, R3, 0x4 ;  /* 0x0000000300127211 */ /* 0x040fe400078e20ff */
[----:B------:R-:W-:-:S03]  /*0ec0*/  LEA R9, R0, R21, 0x4 ;  /* 0x0000001500097211 */ /* 0x000fc600078e20ff */
[----:B------:R-:W-:Y:S02]  /*0ed0*/  IMAD R13, R18, R5, R4 ;  /* 0x00000005120d7224 */ /* 0x000fe400078e0204 */
[----:B------:R-:W1:Y:S01]  /*0ee0*/  LDC.64 R16, c[0x0][0x388] ;  /* 0x0000e200ff107b82 */ /* 0x000e620000000a00 */
[----:B0-----:R-:W-:-:S05]  /*0ef0*/  IMAD.WIDE R22, R9, 0x4, R22 ;  /* 0x0000000409167825 */ /* 0x001fca00078e0216 */
[----:B------:R-:W2:Y:S01]  /*0f00*/  LDG.E R19, desc[UR8][R22.64] ;  /* 0x0000000816137981 */ /* 0x000ea2000c1e1900 */
[----:B-1----:R-:W-:-:S05]  /*0f10*/  IMAD.WIDE.U32 R12, R13, 0x4, R16 ;  /* 0x000000040d0c7825 */ /* 0x002fca00078e0010 */
[----:B------:R-:W3:Y:S01]  /*0f20*/  LDG.E R25, desc[UR8][R12.64] ;  /* 0x000000080c197981 */ /* 0x000ee2000c1e1900 */
[----:B------:R-:W-:-:S04]  /*0f30*/  UIADD3 UR5, UPT, UPT, UR4, 0x400, URZ ;  /* 0x0000040004057890 */ /* 0x000fc8000fffe0ff */
[----:B------:R-:W-:Y:S01]  /*0f40*/  ULEA UR5, UR6, UR5, 0x18 ;  /* 0x0000000506057291 */ /* 0x000fe2000f8ec0ff */
[----:B------:R-:W-:-:S05]  /*0f50*/  LEA R30, R2, R7, 0x2 ;  /* 0x00000007021e7211 */ /* 0x000fca00078e10ff */
[----:B------:R-:W-:-:S04]  /*0f60*/  LEA R20, R2, UR5, 0x2 ;  /* 0x0000000502147c11 */ /* 0x000fc8000f8e10ff */
[----:B------:R-:W-:Y:S02]  /*0f70*/  LEA R32, R3, R20, 0x6 ;  /* 0x0000001403207211 */ /* 0x000fe400078e30ff */
[----:B------:R-:W-:Y:S01]  /*0f80*/  IADD3 R18, PT, PT, R18, 0x10, RZ ;  /* 0x0000001012127810 */ /* 0x000fe20007ffe0ff */
        /* <DEDUP_REMOVED lines=11> */
[----:B------:R-:W5:Y:S04]  /*1040*/  LDS R19, [R20+0x180] ;  /* 0x0001800014137984 */ /* 0x000f680000000800 */
[----:B------:R-:W5:Y:S04]  /*1050*/  LDS R24, [R20+0x1c0] ;  /* 0x0001c00014187984 */ /* 0x000f680000000800 */
[----:B------:R-:W-:Y:S01]  /*1060*/  LDS R36, [R20+0x240] ;  /* 0x0002400014247984 */ /* 0x000fe20000000800 */
[----:B0-----:R-:W-:-:S03]  /*1070*/  FFMA R8, R8, R27, R31 ;  /* 0x0000001b08087223 */ /* 0x001fc6000000001f */
[----:B------:R-:W-:Y:S01]  /*1080*/  LDS R27, [R20+0x200] ;  /* 0x00020000141b7984 */ /* 0x000fe20000000800 */
[----:B-1----:R-:W-:-:S03]  /*1090*/  FFMA R9, R29, R9, R8 ;  /* 0x000000091d097223 */ /* 0x002fc60000000008 */
[----:B------:R-:W-:Y:S01]  /*10a0*/  LDS R29, [R20+0x300] ;  /* 0x00030000141d7984 */ /* 0x000fe20000000800 */
[----:B--2---:R-:W-:-:S03]  /*10b0*/  FFMA R10, R28, R10, R9 ;  /* 0x0000000a1c0a7223 */ /* 0x004fc60000000009 */
[----:B------:R-:W-:Y:S01]  /*10c0*/  LDS R31, [R20+0x380] ;  /* 0x00038000141f7984 */ /* 0x000fe20000000800 */
[----:B---3--:R-:W-:-:S03]  /*10d0*/  FFMA R11, R33, R11, R10 ;  /* 0x0000000b210b7223 */ /* 0x008fc6000000000a */
[----:B------:R-:W-:Y:S04]  /*10e0*/  LDS R33, [R20+0x280] ;  /* 0x0002800014217984 */ /* 0x000fe80000000800 */
[----:B------:R-:W-:Y:S01]  /*10f0*/  LDS R28, [R20+0x3c0] ;  /* 0x0003c000141c7984 */ /* 0x000fe20000000800 */
[----:B----4-:R-:W-:-:S03]  /*1100*/  FFMA R11, R12, R34, R11 ;  /* 0x000000220c0b7223 */ /* 0x010fc6000000000b */
[----:B------:R-:W-:Y:S01]  /*1110*/  LDS R34, [R20+0x2c0] ;  /* 0x0002c00014227984 */ /* 0x000fe20000000800 */
[----:B-----5:R-:W-:Y:S01]  /*1120*/  FFMA R26, R26, R13, R11 ;  /* 0x0000000d1a1a7223 */ /* 0x020fe2000000000b */
[----:B------:R-:W-:Y:S02]  /*1130*/  IMAD R13, R18, R5, R4 ;  /* 0x00000005120d7224 */ /* 0x000fe400078e0204 */
[----:B------:R-:W0:Y:S01]  /*1140*/  LDS.128 R8, [R7+0x20] ;  /* 0x0000200007087984 */ /* 0x000e220000000c00 */
[----:B------:R-:W-:Y:S01]  /*1150*/  FFMA R19, R19, R14, R26 ;  /* 0x0000000e13137223 */ /* 0x000fe2000000001a */
[----:B------:R-:W-:Y:S02]  /*1160*/  IMAD.WIDE.U32 R12, R13, 0x4, R16 ;  /* 0x000000040d0c7825 */ /* 0x000fe400078e0010 */
[----:B------:R-:W-:Y:S02]  /*1170*/  LDS R26, [R20+0x340] ;  /* 0x00034000141a7984 */ /* 0x000fe40000000800 */
[----:B------:R-:W-:-:S02]  /*1180*/  FFMA R35, R24, R15, R19 ;  /* 0x0000000f18237223 */ /* 0x000fc40000000013 */
[----:B------:R-:W1:Y:S01]  /*1190*/  LDS.128 R16, [R7+0x30] ;  /* 0x0000300007107984 */ /* 0x000e620000000c00 */
[----:B------:R-:W-:Y:S06]  /*11a0*/  BAR.SYNC.DEFER_BLOCKING 0x0 ;  /* 0x0000000000007b1d */ /* 0x000fec0000010000 */
[----:B------:R-:W2:Y:S04]  /*11b0*/  LDG.E R23, desc[UR8][R22.64+0x40] ;  /* 0x0000400816177981 */ /* 0x000ea8000c1e1900 */
[----:B------:R-:W3:Y:S01]  /*11c0*/  LDG.E R37, desc[UR8][R12.64] ;  /* 0x000000080c257981 */ /* 0x000ee2000c1e1900 */
[----:B0-----:R-:W-:-:S04]  /*11d0*/  FFMA R35, R8, R27, R35 ;  /* 0x0000001b08237223 */ /* 0x001fc80000000023 */
[----:B------:R-:W-:-:S04]  /*11e0*/  FFMA R36, R36, R9, R35 ;  /* 0x0000000924247223 */ /* 0x000fc80000000023 */
[----:B------:R-:W-:-:S04]  /*11f0*/  FFMA R33, R33, R10, R36 ;  /* 0x0000000a21217223 */ /* 0x000fc80000000024 */
[----:B------:R-:W-:-:S04]  /*1200*/  FFMA R33, R34, R11, R33 ;  /* 0x0000000b22217223 */ /* 0x000fc80000000021 */
[----:B-1----:R-:W-:-:S04]  /*1210*/  FFMA R29, R16, R29, R33 ;  /* 0x0000001d101d7223 */ /* 0x002fc80000000021 */
[----:B------:R-:W-:-:S04]  /*1220*/  FFMA R26, R26, R17, R29 ;  /* 0x000000111a1a7223 */ /* 0x000fc8000000001d */
[----:B------:R-:W-:-:S04]  /*1230*/  FFMA R31, R31, R18, R26 ;  /* 0x000000121f1f7223 */ /* 0x000fc8000000001a */
[----:B------:R-:W-:Y:S01]  /*1240*/  FFMA R33, R28, R19, R31 ;  /* 0x000000131c217223 */ /* 0x000fe2000000001f */
        /* <DEDUP_REMOVED lines=14> */
[----:B------:R-:W-:Y:S04]  /*1330*/  LDS R31, [R20+0x200] ;  /* 0x00020000141f7984 */ /* 0x000fe80000000800 */
[----:B------:R-:W5:Y:S01]  /*1340*/  LDS.128 R16, [R7+0x20] ;  /* 0x0000200007107984 */ /* 0x000f620000000c00 */
[----:B0-----:R-:W-:-:S03]  /*1350*/  FFMA R25, R12, R25, R33 ;  /* 0x000000190c197223 */ /* 0x001fc60000000021 */
[----:B------:R-:W0:Y:S01]  /*1360*/  LDS R28, [R20+0x240] ;  /* 0x00024000141c7984 */ /* 0x000e220000000800 */
[----:B-1----:R-:W-:-:S03]  /*1370*/  FFMA R24, R24, R13, R25 ;  /* 0x0000000d18187223 */ /* 0x002fc60000000019 */
[----:B------:R-:W1:Y:S01]  /*1380*/  LDS R25, [R20+0x280] ;  /* 0x0002800014197984 */ /* 0x000e620000000800 */
[----:B--2---:R-:W-:-:S03]  /*1390*/  FFMA R27, R27, R14, R24 ;  /* 0x0000000e1b1b7223 */ /* 0x004fc60000000018 */
[----:B------:R-:W2:Y:S01]  /*13a0*/  LDS R24, [R20+0x2c0] ;  /* 0x0002c00014187984 */ /* 0x000ea20000000800 */
[----:B---3--:R-:W-:-:S03]  /*13b0*/  FFMA R33, R22, R15, R27 ;  /* 0x0000000f16217223 */ /* 0x008fc6000000001b */
[----:B------:R-:W-:Y:S04]  /*13c0*/  LDS R27, [R20+0x300] ;  /* 0x00030000141b7984 */ /* 0x000fe80000000800 */
[----:B------:R-:W3:Y:S01]  /*13d0*/  LDS.128 R12, [R7+0x30] ;  /* 0x00003000070c7984 */ /* 0x000ee20000000c00 */
[----:B----4-:R-:W-:-:S03]  /*13e0*/  FFMA R33, R8, R23, R33 ;  /* 0x0000001708217223 */ /* 0x010fc60000000021 */
[----:B------:R-:W4:Y:S04]  /*13f0*/  LDS R22, [R20+0x340] ;  /* 0x0003400014167984 */ /* 0x000f280000000800 */
[----:B------:R-:W4:Y:S01]  /*1400*/  LDS R23, [R20+0x380] ;  /* 0x0003800014177984 */ /* 0x000f220000000800 */
[----:B-----5:R-:W-:-:S03]  /*1410*/  FFMA R30, R30, R9, R33 ;  /* 0x000000091e1e7223 */ /* 0x020fc60000000021 */
[----:B------:R-:W5:Y:S01]  /*1420*/  LDS R8, [R20+0x3c0] ;  /* 0x0003c00014087984 */ /* 0x000f620000000800 */
[----:B------:R-:W-:-:S04]  /*1430*/  FFMA R29, R29, R10, R30 ;  /* 0x0000000a1d1d7223 */ /* 0x000fc8000000001e */
[----:B------:R-:W-:-:S04]  /*1440*/  FFMA R11, R26, R11, R29 ;  /* 0x0000000b1a0b7223 */ /* 0x000fc8000000001d */
[----:B------:R-:W-:-:S04]  /*1450*/  FFMA R11, R16, R31, R11 ;  /* 0x0000001f100b7223 */ /* 0x000fc8000000000b */
[----:B0-----:R-:W-:-:S04]  /*1460*/  FFMA R28, R28, R17, R11 ;  /* 0x000000111c1c7223 */ /* 0x001fc8000000000b */
[----:B-1----:R-:W-:-:S04]  /*1470*/  FFMA R25, R25, R18, R28 ;  /* 0x0000001219197223 */ /* 0x002fc8000000001c */
[----:B--2---:R-:W-:-:S04]  /*1480*/  FFMA R19, R24, R19, R25 ;  /* 0x0000001318137223 */ /* 0x004fc80000000019 */
[----:B---3--:R-:W-:-:S04]  /*1490*/  FFMA R19, R12, R27, R19 ;  /* 0x0000001b0c137223 */ /* 0x008fc80000000013 */
[----:B----4-:R-:W-:-:S04]  /*14a0*/  FFMA R22, R22, R13, R19 ;  /* 0x0000000d16167223 */ /* 0x010fc80000000013 */
[----:B------:R-:W-:-:S04]  /*14b0*/  FFMA R23, R23, R14, R22 ;  /* 0x0000000e17177223 */ /* 0x000fc80000000016 */
[----:B-----5:R-:W-:Y:S01]  /*14c0*/  FFMA R31, R8, R15, R23 ;  /* 0x0000000f081f7223 */ /* 0x020fe20000000017 */
[----:B------:R-:W-:Y:S06]  /*14d0*/  BAR.SYNC.DEFER_BLOCKING 0x0 ;  /* 0x0000000000007b1d */ /* 0x000fec0000010000 */
.L_x_3:
[----:B------:R-:W-:Y:S05]  /*14e0*/  @P1 BRA `(.L_x_0) ;  /* 0x0000000000d81947 */ /* 0x000fea0003800000 */
[----:B------:R-:W0:Y:S01]  /*14f0*/  LDC.64 R8, c[0x0][0x380] ;  /* 0x0000e000ff087b82 */ /* 0x000e220000000a00 */
[C---:B------:R-:W-:Y:S02]  /*1500*/  LEA R10, R0.reuse, R3, 0x4 ;  /* 0x00000003000a7211 */ /* 0x040fe400078e20ff */
[----:B------:R-:W-:-:S03]  /*1510*/  LEA R21, R0, R21, 0x4 ;  /* 0x0000001500157211 */ /* 0x000fc600078e20ff */
[----:B------:R-:W-:Y:S02]  /*1520*/  IMAD R11, R10, R5, R4 ;  /* 0x000000050a0b7224 */ /* 0x000fe400078e0204 */
[----:B------:R-:W1:Y:S01]  /*1530*/  LDC.64 R12, c[0x0][0x388] ;  /* 0x0000e200ff0c7b82 */ /* 0x000e620000000a00 */
[----:B0-----:R-:W-:-:S05]  /*1540*/  IMAD.WIDE R8, R21, 0x4, R8 ;  /* 0x0000000415087825 */ /* 0x001fca00078e0208 */
[----:B------:R-:W2:Y:S01]  /*1550*/  LDG.E R14, desc[UR8][R8.64] ;  /* 0x00000008080e7981 */ /* 0x000ea2000c1e1900 */
[----:B-1----:R-:W-:-:S06]  /*1560*/  IMAD.WIDE.U32 R12, R11, 0x4, R12 ;  /* 0x000000040b0c7825 */ /* 0x002fcc00078e000c */
[----:B------:R-:W3:Y:S01]  /*1570*/  LDG.E R12, desc[UR8][R12.64] ;  /* 0x000000080c0c7981 */ /* 0x000ee2000c1e1900 */
[----:B------:R-:W-:-:S04]  /*1580*/  UIADD3 UR4, UPT, UPT, UR4, 0x400, URZ ;  /* 0x0000040004047890 */ /* 0x000fc8000fffe0ff */
[----:B------:R-:W-:Y:S01]  /*1590*/  ULEA UR4, UR6, UR4, 0x18 ;  /* 0x0000000406047291 */ /* 0x000fe2000f8ec0ff */
[----:B------:R-:W-:-:S05]  /*15a0*/  LEA R15, R2, R7, 0x2 ;  /* 0x00000007020f7211 */ /* 0x000fca00078e10ff */
[----:B------:R-:W-:-:S04]  /*15b0*/  LEA R0, R2, UR4, 0x2 ;  /* 0x0000000402007c11 */ /* 0x000fc8000f8e10ff */
        /* <DEDUP_REMOVED lines=26> */
[----:B------:R-:W4:Y:S01]  /*1760*/  LDS R10, [R0+0x340] ;  /* 0x00034000000a7984 */ /* 0x000f220000000800 */
[----:B-----5:R-:W-:-:S03]  /*1770*/  FFMA R2, R2, R17, R3 ;  /* 0x0000001102027223 */ /* 0x020fc60000000003 */
[----:B------:R-:W5:Y:S04]  /*1780*/  LDS R16, [R0+0x380] ;  /* 0x0003800000107984 */ /* 0x000f680000000800 */
        /* <DEDUP_REMOVED lines=9> */
[----:B-----5:R-:W-:-:S04]  /*1820*/  FFMA R16, R16, R30, R9 ;  /* 0x0000001e10107223 */ /* 0x020fc80000000009 */
[----:B------:R-:W-:Y:S01]  /*1830*/  FFMA R31, R3, R31, R16 ;  /* 0x0000001f031f7223 */ /* 0x000fe20000000010 */
[----:B------:R-:W-:Y:S06]  /*1840*/  BAR.SYNC.DEFER_BLOCKING 0x0 ;  /* 0x0000000000007b1d */ /* 0x000fec0000010000 */
.L_x_0:
[----:B------:R-:W0:Y:S01]  /*1850*/  LDC.64 R2, c[0x0][0x390] ;  /* 0x0000e400ff027b82 */ /* 0x000e220000000a00 */
[----:B------:R-:W-:-:S04]  /*1860*/  IMAD R5, R6, R5, R4 ;  /* 0x0000000506057224 */ /* 0x000fc800078e0204 */
[----:B0-----:R-:W-:-:S05]  /*1870*/  IMAD.WIDE R2, R5, 0x4, R2 ;  /* 0x0000000405027825 */ /* 0x001fca00078e0202 */
[----:B------:R-:W-:Y:S01]  /*1880*/  STG.E desc[UR8][R2.64], R31 ;  /* 0x0000001f02007986 */ /* 0x000fe2000c101908 */
[----:B------:R-:W-:Y:S05]  /*1890*/  EXIT ;  /* 0x000000000000794d */ /* 0x000fea0003800000 */
.L_x_4:
[----:B------:R-:W-:-:S00]  /*18a0*/  BRA `(.L_x_4) ;  /* 0xfffffffc00fc7947 */ /* 0x000fc0000383ffff */
[----:B------:R-:W-:-:S00]  /*18b0*/  NOP ;  /* 0x0000000000007918 */ /* 0x000fc00000000000 */
        /* <DEDUP_REMOVED lines=12> */
.L_x_5:


//--------------------- .nv.shared._Z10kernel_mmmPfS_S_i --------------------------
	.section	.nv.shared._Z10kernel_mmmPfS_S_i,"aw",@nobits
	.sectionflags	@""
	.align	4
.nv.shared._Z10kernel_mmmPfS_S_i:
	.zero		3072


//--------------------- .nv.shared.reserved.0     --------------------------
	.section	.nv.shared.reserved.0,"aw",@nobits
	.weak		__nv_reservedSMEM_offset_0_alias
	.size		__nv_reservedSMEM_offset_0_alias, 0, 64
	.other		__nv_reservedSMEM_offset_0_alias,@"STO_CUDA_RESERVED_SHARED STV_DEFAULT"
__nv_reservedSMEM_offset_0_alias:
	.zero		0
	.zero		64


//--------------------- .nv.constant0._Z10kernel_mmmPfS_S_i --------------------------
	.section	.nv.constant0._Z10kernel_mmmPfS_S_i,"a",@progbits
	.sectionflags	@""
	.align	4
.nv.constant0._Z10kernel_mmmPfS_S_i:
	.zero		924


//--------------------- SYMBOLS --------------------------

	.type		.nv.reservedSmem.offset0,@object
	.size		.nv.reservedSmem.offset0,0x4
	.type		.nv.reservedSmem.cap,@object
	.size		.nv.reservedSmem.cap,0x4
